//
// Generated by NVIDIA NVVM Compiler
//
// Compiler Build ID: CL-36424714
// Cuda compilation tools, release 13.0, V13.0.88
// Based on NVVM 20.0.0
//

.version 9.0
.target sm_100
.address_size 64

	// .globl	_Z18generateDataKernelPcm

.visible .entry _Z18generateDataKernelPcm(
	.param .u64 .ptr .align 1 _Z18generateDataKernelPcm_param_0,
	.param .u64 _Z18generateDataKernelPcm_param_1
)
{
	.reg .pred 	%p<2>;
	.reg .b32 	%r<5>;
	.reg .b64 	%rd<6>;

	ld.param.u64 	%rd2, [_Z18generateDataKernelPcm_param_0];
	ld.param.u64 	%rd3, [_Z18generateDataKernelPcm_param_1];
	mov.u32 	%r1, %ctaid.x;
	mov.u32 	%r2, %ntid.x;
	mov.u32 	%r3, %tid.x;
	mad.lo.s32 	%r4, %r1, %r2, %r3;
	cvt.s64.s32 	%rd1, %r4;
	setp.le.u64 	%p1, %rd3, %rd1;
	@%p1 bra 	$L__BB0_2;
	cvta.to.global.u64 	%rd4, %rd2;
	add.s64 	%rd5, %rd4, %rd1;
	st.global.u8 	[%rd5], %rd1;
$L__BB0_2:
	ret;

}


// ===== COMPILED SASS (sm_100) =====

	.target	sm_100

	.elftype	@"ET_EXEC"


//--------------------- .note.nv.tkinfo           --------------------------
	.section	.note.nv.tkinfo,"",@"SHT_NOTE"
	.sectionflags	@"SHF_NOTE_NV_TKINFO"
	.tkinfo
        /*0018*/ 	.word	0x00000002
        /*0030*/ 	.string	""
        /*0030*/ 	.string	"ptxas"
        /*0030*/ 	.string	"Cuda compilation tools, release 13.0, V13.0.88"
        /*0030*/ 	.string	"Build cuda_13.0.r13.0/compiler.36424714_0"
        /*0030*/ 	.string	"-arch sm_100 -m 64 "



//--------------------- .note.nv.cuinfo           --------------------------
	.section	.note.nv.cuinfo,"",@"SHT_NOTE"
	.sectionflags	@"SHF_NOTE_NV_CUINFO"
        /*0018*/ 	.short	0x0002
        /*001a*/ 	.short	0x0064
        /*001c*/ 	.short	0x0082
	.zero		2


//--------------------- .nv.info                  --------------------------
	.section	.nv.info,"",@"SHT_CUDA_INFO"
	.align	4


	//----- nvinfo : EIATTR_REGCOUNT
	.align		4
        /*0000*/ 	.byte	0x04, 0x2f
        /*0002*/ 	.short	(.L_1 - .L_0)
	.align		4
.L_0:
        /*0004*/ 	.word	index@(_Z18generateDataKernelPcm)
        /*0008*/ 	.word	0x00000008


	//----- nvinfo : EIATTR_FRAME_SIZE
	.align		4
.L_1:
        /*000c*/ 	.byte	0x04, 0x11
        /*000e*/ 	.short	(.L_3 - .L_2)
	.align		4
.L_2:
        /*0010*/ 	.word	index@(_Z18generateDataKernelPcm)
        /*0014*/ 	.word	0x00000000


	//----- nvinfo : EIATTR_MIN_STACK_SIZE
	.align		4
.L_3:
        /*0018*/ 	.byte	0x04, 0x12
        /*001a*/ 	.short	(.L_5 - .L_4)
	.align		4
.L_4:
        /*001c*/ 	.word	index@(_Z18generateDataKernelPcm)
        /*0020*/ 	.word	0x00000000
.L_5:


//--------------------- .nv.compat                --------------------------
	.section	.nv.compat,"",@"SHT_CUDA_COMPAT_INFO"
	.align	4
        /*0000*/ 	.byte	0x02, 0x09, 0x00, 0x00, 0x02, 0x02, 0x01, 0x00, 0x02, 0x05, 0x05, 0x00, 0x03, 0x07, 0x01, 0x01
        /*0010*/ 	.byte	0x02, 0x03, 0x00, 0x00, 0x02, 0x06, 0x01, 0x00, 0x04, 0x0b, 0x08, 0x00, 0x09, 0x00, 0x00, 0x00
        /*0020*/ 	.byte	0x00, 0x00, 0x00, 0x00


//--------------------- .nv.info._Z18generateDataKernelPcm --------------------------
	.section	.nv.info._Z18generateDataKernelPcm,"",@"SHT_CUDA_INFO"
	.sectionflags	@""
	.align	4


	//----- nvinfo : EIATTR_CUDA_API_VERSION
	.align		4
        /*0000*/ 	.byte	0x04, 0x37
        /*0002*/ 	.short	(.L_7 - .L_6)
.L_6:
        /*0004*/ 	.word	0x00000082


	//----- nvinfo : EIATTR_KPARAM_INFO
	.align		4
.L_7:
        /*0008*/ 	.byte	0x04, 0x17
        /*000a*/ 	.short	(.L_9 - .L_8)
.L_8:
        /*000c*/ 	.word	0x00000000
        /*0010*/ 	.short	0x0001
        /*0012*/ 	.short	0x0008
        /*0014*/ 	.byte	0x00, 0xf0, 0x21, 0x00


	//----- nvinfo : EIATTR_KPARAM_INFO
	.align		4
.L_9:
        /*0018*/ 	.byte	0x04, 0x17
        /*001a*/ 	.short	(.L_11 - .L_10)
.L_10:
        /*001c*/ 	.word	0x00000000
        /*0020*/ 	.short	0x0000
        /*0022*/ 	.short	0x0000
        /*0024*/ 	.byte	0x00, 0xf5, 0x21, 0x00


	//----- nvinfo : EIATTR_SPARSE_MMA_MASK
	.align		4
.L_11:
        /*0028*/ 	.byte	0x03, 0x50
        /*002a*/ 	.short	0x0000


	//----- nvinfo : EIATTR_MAXREG_COUNT
	.align		4
        /*002c*/ 	.byte	0x03, 0x1b
        /*002e*/ 	.short	0x00ff


	//----- nvinfo : EIATTR_MERCURY_ISA_VERSION
	.align		4
        /*0030*/ 	.byte	0x03, 0x5f
        /*0032*/ 	.short	0x0101


	//----- nvinfo : EIATTR_VRC_CTA_INIT_COUNT
	.align		4
        /*0034*/ 	.byte	0x02, 0x4a
	.zero		1
	.zero		1


	//----- nvinfo : EIATTR_EXIT_INSTR_OFFSETS
	.align		4
        /*0038*/ 	.byte	0x04, 0x1c
        /*003a*/ 	.short	(.L_13 - .L_12)


	//   ....[0]....
.L_12:
        /*003c*/ 	.word	0x00000090


	//   ....[1]....
        /*0040*/ 	.word	0x000000f0


	//----- nvinfo : EIATTR_CBANK_PARAM_SIZE
	.align		4
.L_13:
        /*0044*/ 	.byte	0x03, 0x19
        /*0046*/ 	.short	0x0010


	//----- nvinfo : EIATTR_PARAM_CBANK
	.align		4
        /*0048*/ 	.byte	0x04, 0x0a
        /*004a*/ 	.short	(.L_15 - .L_14)
	.align		4
.L_14:
        /*004c*/ 	.word	index@(.nv.constant0._Z18generateDataKernelPcm)
        /*0050*/ 	.short	0x0380
        /*0052*/ 	.short	0x0010


	//----- nvinfo : EIATTR_SW_WAR
	.align		4
.L_15:
        /*0054*/ 	.byte	0x04, 0x36
        /*0056*/ 	.short	(.L_17 - .L_16)
.L_16:
        /*0058*/ 	.word	0x00000008
.L_17:


//--------------------- .nv.callgraph             --------------------------
	.section	.nv.callgraph,"",@"SHT_CUDA_CALLGRAPH"
	.align	4
	.sectionentsize	8
	.align		4
        /*0000*/ 	.word	0x00000000
	.align		4
        /*0004*/ 	.word	0xffffffff
	.align		4
        /*0008*/ 	.word	0x00000000
	.align		4
        /*000c*/ 	.word	0xfffffffe
	.align		4
        /*0010*/ 	.word	0x00000000
	.align		4
        /*0014*/ 	.word	0xfffffffd
	.align		4
        /*0018*/ 	.word	0x00000000
	.align		4
        /*001c*/ 	.word	0xfffffffc


//--------------------- .text._Z18generateDataKernelPcm --------------------------
	.section	.text._Z18generateDataKernelPcm,"ax",@progbits
	.align	128
        .global         _Z18generateDataKernelPcm
        .type           _Z18generateDataKernelPcm,@function
        .size           _Z18generateDataKernelPcm,(.L_x_1 - _Z18generateDataKernelPcm)
        .other          _Z18generateDataKernelPcm,@"STO_CUDA_ENTRY STV_DEFAULT"
_Z18generateDataKernelPcm:
.text._Z18generateDataKernelPcm:
[----:B------:R-:W-:Y:S01]  /*0000*/  LDC R1, c[0x0][0x37c] ;  /* 0x0000df00ff017b82 */ /* 0x000fe20000000800 */
[----:B------:R-:W0:Y:S07]  /*0010*/  S2R R0, SR_TID.X ;  /* 0x0000000000007919 */ /* 0x000e2e0000002100 */
[----:B------:R-:W0:Y:S01]  /*0020*/  S2UR UR4, SR_CTAID.X ;  /* 0x00000000000479c3 */ /* 0x000e220000002500 */
[----:B------:R-:W1:Y:S07]  /*0030*/  LDCU.64 UR6, c[0x0][0x388] ;  /* 0x00007100ff0677ac */ /* 0x000e6e0008000a00 */
[----:B------:R-:W0:Y:S02]  /*0040*/  LDC R5, c[0x0][0x360] ;  /* 0x0000d800ff057b82 */ /* 0x000e240000000800 */
[----:B0-----:R-:W-:-:S05]  /*0050*/  IMAD R5, R5, UR4, R0 ;  /* 0x0000000405057c24 */ /* 0x001fca000f8e0200 */
[----:B-1----:R-:W-:Y:S02]  /*0060*/  ISETP.GE.U32.AND P0, PT, R5, UR6, PT ;  /* 0x0000000605007c0c */ /* 0x002fe4000bf06070 */
[----:B------:R-:W-:-:S04]  /*0070*/  SHF.R.S32.HI R0, RZ, 0x1f, R5 ;  /* 0x0000001fff007819 */ /* 0x000fc80000011405 */
[----:B------:R-:W-:-:S13]  /*0080*/  ISETP.GE.U32.AND.EX P0, PT, R0, UR7, PT, P0 ;  /* 0x0000000700007c0c */ /* 0x000fda000bf06100 */
[----:B------:R-:W-:Y:S05]  /*0090*/  @P0 EXIT ;  /* 0x000000000000094d */ /* 0x000fea0003800000 */
[----:B------:R-:W0:Y:S01]  /*00a0*/  LDCU.64 UR6, c[0x0][0x380] ;  /* 0x00007000ff0677ac */ /* 0x000e220008000a00 */
[----:B------:R-:W1:Y:S01]  /*00b0*/  LDCU.64 UR4, c[0x0][0x358] ;  /* 0x00006b00ff0477ac */ /* 0x000e620008000a00 */
[----:B0-----:R-:W-:-:S04]  /*00c0*/  IADD3 R2, P0, PT, R5, UR6, RZ ;  /* 0x0000000605027c10 */ /* 0x001fc8000ff1e0ff */
[----:B------:R-:W-:-:S05]  /*00d0*/  IADD3.X R3, PT, PT, R0, UR7, RZ, P0, !PT ;  /* 0x0000000700037c10 */ /* 0x000fca00087fe4ff */
[----:B-1----:R-:W-:Y:S01]  /*00e0*/  STG.E.U8 desc[UR4][R2.64], R5 ;  /* 0x0000000502007986 */ /* 0x002fe2000c101104 */
[----:B------:R-:W-:Y:S05]  /*00f0*/  EXIT ;  /* 0x000000000000794d */ /* 0x000fea0003800000 */
.L_x_0:
[----:B------:R-:W-:-:S00]  /*0100*/  BRA `(.L_x_0) ;  /* 0xfffffffc00fc7947 */ /* 0x000fc0000383ffff */
[----:B------:R-:W-:-:S00]  /*0110*/  NOP ;  /* 0x0000000000007918 */ /* 0x000fc00000000000 */
        /* <DEDUP_REMOVED lines=14> */
.L_x_1:


//--------------------- .nv.shared.reserved.0     --------------------------
	.section	.nv.shared.reserved.0,"aw",@nobits
	.weak		__nv_reservedSMEM_offset_0_alias
	.size		__nv_reservedSMEM_offset_0_alias, 0, 64
	.other		__nv_reservedSMEM_offset_0_alias,@"STO_CUDA_RESERVED_SHARED STV_DEFAULT"
__nv_reservedSMEM_offset_0_alias:
	.zero		0
	.zero		64


//--------------------- .nv.constant0._Z18generateDataKernelPcm --------------------------
	.section	.nv.constant0._Z18generateDataKernelPcm,"a",@progbits
	.sectionflags	@""
	.align	4
.nv.constant0._Z18generateDataKernelPcm:
	.zero		912


//--------------------- SYMBOLS --------------------------

	.type		.nv.reservedSmem.offset0,@object
	.size		.nv.reservedSmem.offset0,0x4
